//
// Generated by NVIDIA NVVM Compiler
//
// Compiler Build ID: CL-36424714
// Cuda compilation tools, release 13.0, V13.0.88
// Based on NVVM 20.0.0
//

.version 9.0
.target sm_100
.address_size 64

	// .globl	_Z15MatrixMulKernelPKfS0_Pfiii
// _ZZ15MatrixMulKernelPKfS0_PfiiiE4Asub has been demoted
// _ZZ15MatrixMulKernelPKfS0_PfiiiE4Bsub has been demoted

.visible .entry _Z15MatrixMulKernelPKfS0_Pfiii(
	.param .u64 .ptr .align 1 _Z15MatrixMulKernelPKfS0_Pfiii_param_0,
	.param .u64 .ptr .align 1 _Z15MatrixMulKernelPKfS0_Pfiii_param_1,
	.param .u64 .ptr .align 1 _Z15MatrixMulKernelPKfS0_Pfiii_param_2,
	.param .u32 _Z15MatrixMulKernelPKfS0_Pfiii_param_3,
	.param .u32 _Z15MatrixMulKernelPKfS0_Pfiii_param_4,
	.param .u32 _Z15MatrixMulKernelPKfS0_Pfiii_param_5
)
{
	.reg .pred 	%p<13>;
	.reg .b32 	%r<52>;
	.reg .b32 	%f<148>;
	.reg .b64 	%rd<14>;
	// demoted variable
	.shared .align 4 .b8 _ZZ15MatrixMulKernelPKfS0_PfiiiE4Asub[4224];
	// demoted variable
	.shared .align 4 .b8 _ZZ15MatrixMulKernelPKfS0_PfiiiE4Bsub[4224];
	ld.param.u64 	%rd3, [_Z15MatrixMulKernelPKfS0_Pfiii_param_0];
	ld.param.u64 	%rd4, [_Z15MatrixMulKernelPKfS0_Pfiii_param_1];
	ld.param.u32 	%r21, [_Z15MatrixMulKernelPKfS0_Pfiii_param_3];
	ld.param.u32 	%r22, [_Z15MatrixMulKernelPKfS0_Pfiii_param_4];
	ld.param.u32 	%r23, [_Z15MatrixMulKernelPKfS0_Pfiii_param_5];
	mov.u32 	%r1, %tid.x;
	mov.u32 	%r2, %tid.y;
	mov.u32 	%r24, %ctaid.y;
	shl.b32 	%r25, %r24, 5;
	add.s32 	%r3, %r25, %r2;
	mov.u32 	%r26, %ctaid.x;
	shl.b32 	%r27, %r26, 5;
	shl.b32 	%r28, %r1, 3;
	add.s32 	%r4, %r27, %r28;
	setp.lt.s32 	%p1, %r23, 1;
	mov.f32 	%f132, 0f00000000;
	mov.f32 	%f133, %f132;
	mov.f32 	%f134, %f132;
	mov.f32 	%f135, %f132;
	mov.f32 	%f136, %f132;
	mov.f32 	%f137, %f132;
	mov.f32 	%f138, %f132;
	mov.f32 	%f139, %f132;
	@%p1 bra 	$L__BB0_9;
	add.s32 	%r30, %r23, 31;
	shr.u32 	%r5, %r30, 5;
	mul.lo.s32 	%r6, %r23, %r3;
	mov.u32 	%r31, _ZZ15MatrixMulKernelPKfS0_PfiiiE4Bsub;
	mad.lo.s32 	%r32, %r2, 132, %r31;
	shl.b32 	%r33, %r1, 5;
	add.s32 	%r7, %r32, %r33;
	cvta.to.global.u64 	%rd1, %rd3;
	cvta.to.global.u64 	%rd2, %rd4;
	mov.b32 	%r48, 0;
	mov.f32 	%f132, 0f00000000;
$L__BB0_2:
	setp.ge.s32 	%p2, %r3, %r21;
	shl.b32 	%r9, %r48, 5;
	add.s32 	%r34, %r9, %r1;
	setp.ge.s32 	%p3, %r34, %r23;
	mov.f32 	%f123, 0f00000000;
	or.pred  	%p4, %p2, %p3;
	@%p4 bra 	$L__BB0_4;
	add.s32 	%r35, %r34, %r6;
	mul.wide.s32 	%rd6, %r35, 4;
	add.s64 	%rd7, %rd1, %rd6;
	ld.global.nc.f32 	%f123, [%rd7];
$L__BB0_4:
	setp.ge.s32 	%p5, %r4, %r22;
	mov.u32 	%r36, _ZZ15MatrixMulKernelPKfS0_PfiiiE4Asub;
	mad.lo.s32 	%r37, %r2, 132, %r36;
	shl.b32 	%r38, %r1, 2;
	add.s32 	%r39, %r37, %r38;
	st.shared.f32 	[%r39], %f123;
	add.s32 	%r11, %r9, %r2;
	setp.ge.s32 	%p6, %r11, %r23;
	mov.f32 	%f124, 0f00000000;
	or.pred  	%p7, %p6, %p5;
	mov.f32 	%f125, %f124;
	mov.f32 	%f126, %f124;
	mov.f32 	%f127, %f124;
	mov.f32 	%f128, %f124;
	mov.f32 	%f129, %f124;
	mov.f32 	%f130, %f124;
	mov.f32 	%f131, %f124;
	@%p7 bra 	$L__BB0_6;
	mad.lo.s32 	%r40, %r11, %r22, %r4;
	mul.wide.s32 	%rd8, %r40, 4;
	add.s64 	%rd9, %rd2, %rd8;
	ld.global.nc.v4.f32 	{%f124, %f125, %f126, %f127}, [%rd9];
	ld.global.nc.v4.f32 	{%f128, %f129, %f130, %f131}, [%rd9+16];
$L__BB0_6:
	shl.b32 	%r42, %r1, 5;
	mov.u32 	%r43, _ZZ15MatrixMulKernelPKfS0_PfiiiE4Bsub;
	add.s32 	%r44, %r42, %r43;
	add.s32 	%r50, %r44, 264;
	mov.u32 	%r45, _ZZ15MatrixMulKernelPKfS0_PfiiiE4Asub;
	mad.lo.s32 	%r46, %r2, 132, %r45;
	add.s32 	%r49, %r46, 8;
	st.shared.f32 	[%r7], %f124;
	st.shared.f32 	[%r7+4], %f125;
	st.shared.f32 	[%r7+8], %f126;
	st.shared.f32 	[%r7+12], %f127;
	st.shared.f32 	[%r7+16], %f128;
	st.shared.f32 	[%r7+20], %f129;
	st.shared.f32 	[%r7+24], %f130;
	st.shared.f32 	[%r7+28], %f131;
	bar.sync 	0;
	mov.b32 	%r51, 264;
$L__BB0_7:
	ld.shared.f32 	%f55, [%r49+-8];
	ld.shared.f32 	%f56, [%r50+-264];
	fma.rn.f32 	%f57, %f55, %f56, %f139;
	ld.shared.f32 	%f58, [%r50+-260];
	fma.rn.f32 	%f59, %f55, %f58, %f138;
	ld.shared.f32 	%f60, [%r50+-256];
	fma.rn.f32 	%f61, %f55, %f60, %f137;
	ld.shared.f32 	%f62, [%r50+-252];
	fma.rn.f32 	%f63, %f55, %f62, %f136;
	ld.shared.f32 	%f64, [%r50+-248];
	fma.rn.f32 	%f65, %f55, %f64, %f135;
	ld.shared.f32 	%f66, [%r50+-244];
	fma.rn.f32 	%f67, %f55, %f66, %f134;
	ld.shared.f32 	%f68, [%r50+-240];
	fma.rn.f32 	%f69, %f55, %f68, %f133;
	ld.shared.f32 	%f70, [%r50+-236];
	fma.rn.f32 	%f71, %f55, %f70, %f132;
	ld.shared.f32 	%f72, [%r49+-4];
	ld.shared.f32 	%f73, [%r50+-132];
	fma.rn.f32 	%f74, %f72, %f73, %f57;
	ld.shared.f32 	%f75, [%r50+-128];
	fma.rn.f32 	%f76, %f72, %f75, %f59;
	ld.shared.f32 	%f77, [%r50+-124];
	fma.rn.f32 	%f78, %f72, %f77, %f61;
	ld.shared.f32 	%f79, [%r50+-120];
	fma.rn.f32 	%f80, %f72, %f79, %f63;
	ld.shared.f32 	%f81, [%r50+-116];
	fma.rn.f32 	%f82, %f72, %f81, %f65;
	ld.shared.f32 	%f83, [%r50+-112];
	fma.rn.f32 	%f84, %f72, %f83, %f67;
	ld.shared.f32 	%f85, [%r50+-108];
	fma.rn.f32 	%f86, %f72, %f85, %f69;
	ld.shared.f32 	%f87, [%r50+-104];
	fma.rn.f32 	%f88, %f72, %f87, %f71;
	ld.shared.f32 	%f89, [%r49];
	ld.shared.f32 	%f90, [%r50];
	fma.rn.f32 	%f91, %f89, %f90, %f74;
	ld.shared.f32 	%f92, [%r50+4];
	fma.rn.f32 	%f93, %f89, %f92, %f76;
	ld.shared.f32 	%f94, [%r50+8];
	fma.rn.f32 	%f95, %f89, %f94, %f78;
	ld.shared.f32 	%f96, [%r50+12];
	fma.rn.f32 	%f97, %f89, %f96, %f80;
	ld.shared.f32 	%f98, [%r50+16];
	fma.rn.f32 	%f99, %f89, %f98, %f82;
	ld.shared.f32 	%f100, [%r50+20];
	fma.rn.f32 	%f101, %f89, %f100, %f84;
	ld.shared.f32 	%f102, [%r50+24];
	fma.rn.f32 	%f103, %f89, %f102, %f86;
	ld.shared.f32 	%f104, [%r50+28];
	fma.rn.f32 	%f105, %f89, %f104, %f88;
	ld.shared.f32 	%f106, [%r49+4];
	ld.shared.f32 	%f107, [%r50+132];
	fma.rn.f32 	%f139, %f106, %f107, %f91;
	ld.shared.f32 	%f108, [%r50+136];
	fma.rn.f32 	%f138, %f106, %f108, %f93;
	ld.shared.f32 	%f109, [%r50+140];
	fma.rn.f32 	%f137, %f106, %f109, %f95;
	ld.shared.f32 	%f110, [%r50+144];
	fma.rn.f32 	%f136, %f106, %f110, %f97;
	ld.shared.f32 	%f111, [%r50+148];
	fma.rn.f32 	%f135, %f106, %f111, %f99;
	ld.shared.f32 	%f112, [%r50+152];
	fma.rn.f32 	%f134, %f106, %f112, %f101;
	ld.shared.f32 	%f113, [%r50+156];
	fma.rn.f32 	%f133, %f106, %f113, %f103;
	ld.shared.f32 	%f114, [%r50+160];
	fma.rn.f32 	%f132, %f106, %f114, %f105;
	add.s32 	%r51, %r51, 528;
	add.s32 	%r50, %r50, 528;
	add.s32 	%r49, %r49, 16;
	setp.ne.s32 	%p8, %r51, 4488;
	@%p8 bra 	$L__BB0_7;
	bar.sync 	0;
	add.s32 	%r48, %r48, 1;
	setp.ne.s32 	%p9, %r48, %r5;
	@%p9 bra 	$L__BB0_2;
$L__BB0_9:
	setp.ge.s32 	%p10, %r3, %r21;
	setp.ge.s32 	%p11, %r4, %r22;
	or.pred  	%p12, %p10, %p11;
	@%p12 bra 	$L__BB0_11;
	ld.param.u64 	%rd13, [_Z15MatrixMulKernelPKfS0_Pfiii_param_2];
	mad.lo.s32 	%r47, %r22, %r3, %r4;
	cvta.to.global.u64 	%rd10, %rd13;
	mul.wide.s32 	%rd11, %r47, 4;
	add.s64 	%rd12, %rd10, %rd11;
	st.global.f32 	[%rd12], %f139;
	st.global.f32 	[%rd12+4], %f138;
	st.global.f32 	[%rd12+8], %f137;
	st.global.f32 	[%rd12+12], %f136;
	st.global.f32 	[%rd12+16], %f135;
	st.global.f32 	[%rd12+20], %f134;
	st.global.f32 	[%rd12+24], %f133;
	st.global.f32 	[%rd12+28], %f132;
$L__BB0_11:
	ret;

}


// ===== COMPILED SASS (sm_100) =====

	.target	sm_100

	.elftype	@"ET_EXEC"


//--------------------- .note.nv.tkinfo           --------------------------
	.section	.note.nv.tkinfo,"",@"SHT_NOTE"
	.sectionflags	@"SHF_NOTE_NV_TKINFO"
	.tkinfo
        /*0018*/ 	.word	0x00000002
        /*0030*/ 	.string	""
        /*0030*/ 	.string	"ptxas"
        /*0030*/ 	.string	"Cuda compilation tools, release 13.0, V13.0.88"
        /*0030*/ 	.string	"Build cuda_13.0.r13.0/compiler.36424714_0"
        /*0030*/ 	.string	"-arch sm_100 -m 64 "



//--------------------- .note.nv.cuinfo           --------------------------
	.section	.note.nv.cuinfo,"",@"SHT_NOTE"
	.sectionflags	@"SHF_NOTE_NV_CUINFO"
        /*0018*/ 	.short	0x0002
        /*001a*/ 	.short	0x0064
        /*001c*/ 	.short	0x0082
	.zero		2


//--------------------- .nv.info                  --------------------------
	.section	.nv.info,"",@"SHT_CUDA_INFO"
	.align	4


	//----- nvinfo : EIATTR_REGCOUNT
	.align		4
        /*0000*/ 	.byte	0x04, 0x2f
        /*0002*/ 	.short	(.L_1 - .L_0)
	.align		4
.L_0:
        /*0004*/ 	.word	index@(_Z15MatrixMulKernelPKfS0_Pfiii)
        /*0008*/ 	.word	0x00000020


	//----- nvinfo : EIATTR_FRAME_SIZE
	.align		4
.L_1:
        /*000c*/ 	.byte	0x04, 0x11
        /*000e*/ 	.short	(.L_3 - .L_2)
	.align		4
.L_2:
        /*0010*/ 	.word	index@(_Z15MatrixMulKernelPKfS0_Pfiii)
        /*0014*/ 	.word	0x00000000


	//----- nvinfo : EIATTR_MIN_STACK_SIZE
	.align		4
.L_3:
        /*0018*/ 	.byte	0x04, 0x12
        /*001a*/ 	.short	(.L_5 - .L_4)
	.align		4
.L_4:
        /*001c*/ 	.word	index@(_Z15MatrixMulKernelPKfS0_Pfiii)
        /*0020*/ 	.word	0x00000000
.L_5:


//--------------------- .nv.compat                --------------------------
	.section	.nv.compat,"",@"SHT_CUDA_COMPAT_INFO"
	.align	4
        /*0000*/ 	.byte	0x02, 0x09, 0x00, 0x00, 0x02, 0x02, 0x01, 0x00, 0x02, 0x05, 0x05, 0x00, 0x03, 0x07, 0x01, 0x01
        /*0010*/ 	.byte	0x02, 0x03, 0x00, 0x00, 0x02, 0x06, 0x01, 0x00, 0x04, 0x0b, 0x08, 0x00, 0x09, 0x00, 0x00, 0x00
        /*0020*/ 	.byte	0x00, 0x00, 0x00, 0x00


//--------------------- .nv.info._Z15MatrixMulKernelPKfS0_Pfiii --------------------------
	.section	.nv.info._Z15MatrixMulKernelPKfS0_Pfiii,"",@"SHT_CUDA_INFO"
	.sectionflags	@""
	.align	4


	//----- nvinfo : EIATTR_CUDA_API_VERSION
	.align		4
        /*0000*/ 	.byte	0x04, 0x37
        /*0002*/ 	.short	(.L_7 - .L_6)
.L_6:
        /*0004*/ 	.word	0x00000082


	//----- nvinfo : EIATTR_KPARAM_INFO
	.align		4
.L_7:
        /*0008*/ 	.byte	0x04, 0x17
        /*000a*/ 	.short	(.L_9 - .L_8)
.L_8:
        /*000c*/ 	.word	0x00000000
        /*0010*/ 	.short	0x0005
        /*0012*/ 	.short	0x0020
        /*0014*/ 	.byte	0x00, 0xf0, 0x11, 0x00


	//----- nvinfo : EIATTR_KPARAM_INFO
	.align		4
.L_9:
        /*0018*/ 	.byte	0x04, 0x17
        /*001a*/ 	.short	(.L_11 - .L_10)
.L_10:
        /*001c*/ 	.word	0x00000000
        /*0020*/ 	.short	0x0004
        /*0022*/ 	.short	0x001c
        /*0024*/ 	.byte	0x00, 0xf0, 0x11, 0x00


	//----- nvinfo : EIATTR_KPARAM_INFO
	.align		4
.L_11:
        /*0028*/ 	.byte	0x04, 0x17
        /*002a*/ 	.short	(.L_13 - .L_12)
.L_12:
        /*002c*/ 	.word	0x00000000
        /*0030*/ 	.short	0x0003
        /*0032*/ 	.short	0x0018
        /*0034*/ 	.byte	0x00, 0xf0, 0x11, 0x00


	//----- nvinfo : EIATTR_KPARAM_INFO
	.align		4
.L_13:
        /*0038*/ 	.byte	0x04, 0x17
        /*003a*/ 	.short	(.L_15 - .L_14)
.L_14:
        /*003c*/ 	.word	0x00000000
        /*0040*/ 	.short	0x0002
        /*0042*/ 	.short	0x0010
        /*0044*/ 	.byte	0x00, 0xf5, 0x21, 0x00


	//----- nvinfo : EIATTR_KPARAM_INFO
	.align		4
.L_15:
        /*0048*/ 	.byte	0x04, 0x17
        /*004a*/ 	.short	(.L_17 - .L_16)
.L_16:
        /*004c*/ 	.word	0x00000000
        /*0050*/ 	.short	0x0001
        /*0052*/ 	.short	0x0008
        /*0054*/ 	.byte	0x00, 0xf5, 0x21, 0x00


	//----- nvinfo : EIATTR_KPARAM_INFO
	.align		4
.L_17:
        /*0058*/ 	.byte	0x04, 0x17
        /*005a*/ 	.short	(.L_19 - .L_18)
.L_18:
        /*005c*/ 	.word	0x00000000
        /*0060*/ 	.short	0x0000
        /*0062*/ 	.short	0x0000
        /*0064*/ 	.byte	0x00, 0xf5, 0x21, 0x00


	//----- nvinfo : EIATTR_SPARSE_MMA_MASK
	.align		4
.L_19:
        /*0068*/ 	.byte	0x03, 0x50
        /*006a*/ 	.short	0x0000


	//----- nvinfo : EIATTR_MAXREG_COUNT
	.align		4
        /*006c*/ 	.byte	0x03, 0x1b
        /*006e*/ 	.short	0x00ff


	//----- nvinfo : EIATTR_NUM_BARRIERS
	.align		4
        /*0070*/ 	.byte	0x02, 0x4c
        /*0072*/ 	.byte	0x01
	.zero		1


	//----- nvinfo : EIATTR_MERCURY_ISA_VERSION
	.align		4
        /*0074*/ 	.byte	0x03, 0x5f
        /*0076*/ 	.short	0x0101


	//----- nvinfo : EIATTR_VRC_CTA_INIT_COUNT
	.align		4
        /*0078*/ 	.byte	0x02, 0x4a
	.zero		1
	.zero		1


	//----- nvinfo : EIATTR_EXIT_INSTR_OFFSETS
	.align		4
        /*007c*/ 	.byte	0x04, 0x1c
        /*007e*/ 	.short	(.L_21 - .L_20)


	//   ....[0]....
.L_20:
        /*0080*/ 	.word	0x000008a0


	//   ....[1]....
        /*0084*/ 	.word	0x00000960


	//----- nvinfo : EIATTR_CBANK_PARAM_SIZE
	.align		4
.L_21:
        /*0088*/ 	.byte	0x03, 0x19
        /*008a*/ 	.short	0x0024


	//----- nvinfo : EIATTR_PARAM_CBANK
	.align		4
        /*008c*/ 	.byte	0x04, 0x0a
        /*008e*/ 	.short	(.L_23 - .L_22)
	.align		4
.L_22:
        /*0090*/ 	.word	index@(.nv.constant0._Z15MatrixMulKernelPKfS0_Pfiii)
        /*0094*/ 	.short	0x0380
        /*0096*/ 	.short	0x0024


	//----- nvinfo : EIATTR_SW_WAR
	.align		4
.L_23:
        /*0098*/ 	.byte	0x04, 0x36
        /*009a*/ 	.short	(.L_25 - .L_24)
.L_24:
        /*009c*/ 	.word	0x00000008
.L_25:


//--------------------- .nv.callgraph             --------------------------
	.section	.nv.callgraph,"",@"SHT_CUDA_CALLGRAPH"
	.align	4
	.sectionentsize	8
	.align		4
        /*0000*/ 	.word	0x00000000
	.align		4
        /*0004*/ 	.word	0xffffffff
	.align		4
        /*0008*/ 	.word	0x00000000
	.align		4
        /*000c*/ 	.word	0xfffffffe
	.align		4
        /*0010*/ 	.word	0x00000000
	.align		4
        /*0014*/ 	.word	0xfffffffd
	.align		4
        /*0018*/ 	.word	0x00000000
	.align		4
        /*001c*/ 	.word	0xfffffffc


//--------------------- .text._Z15MatrixMulKernelPKfS0_Pfiii --------------------------
	.section	.text._Z15MatrixMulKernelPKfS0_Pfiii,"ax",@progbits
	.align	128
        .global         _Z15MatrixMulKernelPKfS0_Pfiii
        .type           _Z15MatrixMulKernelPKfS0_Pfiii,@function
        .size           _Z15MatrixMulKernelPKfS0_Pfiii,(.L_x_4 - _Z15MatrixMulKernelPKfS0_Pfiii)
        .other          _Z15MatrixMulKernelPKfS0_Pfiii,@"STO_CUDA_ENTRY STV_DEFAULT"
_Z15MatrixMulKernelPKfS0_Pfiii:
.text._Z15MatrixMulKernelPKfS0_Pfiii:
[----:B------:R-:W-:Y:S01]  /*0000*/  LDC R1, c[0x0][0x37c] ;  /* 0x0000df00ff017b82 */ /* 0x000fe20000000800 */
[----:B------:R-:W0:Y:S01]  /*0010*/  S2R R21, SR_TID.X ;  /* 0x0000000000157919 */ /* 0x000e220000002100 */
[----:B------:R-:W1:Y:S01]  /*0020*/  LDCU UR4, c[0x0][0x3a0] ;  /* 0x00007400ff0477ac */ /* 0x000e620008000800 */
[----:B------:R-:W-:Y:S01]  /*0030*/  HFMA2 R20, -RZ, RZ, 0, 0 ;  /* 0x00000000ff147431 */ /* 0x000fe200000001ff */
[----:B------:R-:W-:Y:S01]  /*0040*/  CS2R R16, SRZ ;  /* 0x0000000000107805 */ /* 0x000fe2000001ff00 */
[----:B------:R-:W0:Y:S01]  /*0050*/  S2R R0, SR_CTAID.X ;  /* 0x0000000000007919 */ /* 0x000e220000002500 */
[----:B------:R-:W-:Y:S01]  /*0060*/  HFMA2 R5, -RZ, RZ, 0, 0 ;  /* 0x00000000ff057431 */ /* 0x000fe200000001ff */
[----:B------:R-:W-:Y:S02]  /*0070*/  MOV R18, RZ ;  /* 0x000000ff00127202 */ /* 0x000fe40000000f00 */
[----:B------:R-:W-:Y:S01]  /*0080*/  CS2R R6, SRZ ;  /* 0x0000000000067805 */ /* 0x000fe2000001ff00 */
[----:B------:R-:W2:Y:S01]  /*0090*/  S2R R19, SR_TID.Y ;  /* 0x0000000000137919 */ /* 0x000ea20000002200 */
[----:B------:R-:W-:Y:S01]  /*00a0*/  MOV R26, RZ ;  /* 0x000000ff001a7202 */ /* 0x000fe20000000f00 */
[----:B------:R-:W3:Y:S01]  /*00b0*/  LDCU.64 UR6, c[0x0][0x358] ;  /* 0x00006b00ff0677ac */ /* 0x000ee20008000a00 */
[----:B------:R-:W2:Y:S01]  /*00c0*/  S2R R4, SR_CTAID.Y ;  /* 0x0000000000047919 */ /* 0x000ea20000002600 */
[----:B-1----:R-:W-:Y:S01]  /*00d0*/  UISETP.GE.AND UP0, UPT, UR4, 0x1, UPT ;  /* 0x000000010400788c */ /* 0x002fe2000bf06270 */
[----:B0-----:R-:W-:-:S04]  /*00e0*/  LEA R0, R0, R21, 0x2 ;  /* 0x0000001500007211 */ /* 0x001fc800078e10ff */
[----:B------:R-:W-:Y:S02]  /*00f0*/  SHF.L.U32 R3, R0, 0x3, RZ ;  /* 0x0000000300037819 */ /* 0x000fe400000006ff */
[----:B--2---:R-:W-:Y:S02]  /*0100*/  LEA R4, R4, R19, 0x5 ;  /* 0x0000001304047211 */ /* 0x004fe400078e28ff */
[----:B---3--:R-:W-:Y:S05]  /*0110*/  BRA.U !UP0, `(.L_x_0) ;  /* 0x0000000508d47547 */ /* 0x008fea000b800000 */
[----:B------:R-:W0:Y:S01]  /*0120*/  S2R R9, SR_CgaCtaId ;  /* 0x0000000000097919 */ /* 0x000e220000008800 */
[----:B------:R-:W-:Y:S01]  /*0130*/  MOV R0, 0x400 ;  /* 0x0000040000007802 */ /* 0x000fe20000000f00 */
[----:B------:R-:W-:Y:S01]  /*0140*/  UIADD3 UR4, UPT, UPT, UR4, 0x1f, URZ ;  /* 0x0000001f04047890 */ /* 0x000fe2000fffe0ff */
[----:B------:R-:W-:Y:S02]  /*0150*/  MOV R2, RZ ;  /* 0x000000ff00027202 */ /* 0x000fe40000000f00 */
[----:B------:R-:W-:Y:S01]  /*0160*/  IADD3 R0, PT, PT, R0, 0x1080, RZ ;  /* 0x0000108000007810 */ /* 0x000fe20007ffe0ff */
[----:B------:R-:W-:Y:S01]  /*0170*/  USHF.R.U32.HI UR4, URZ, 0x5, UR4 ;  /* 0x00000005ff047899 */ /* 0x000fe20008011604 */
[----:B------:R-:W-:Y:S02]  /*0180*/  MOV R20, RZ ;  /* 0x000000ff00147202 */ /* 0x000fe40000000f00 */
[----:B0-----:R-:W-:-:S05]  /*0190*/  LEA R0, R9, R0, 0x18 ;  /* 0x0000000009007211 */ /* 0x001fca00078ec0ff */
[----:B------:R-:W-:-:S05]  /*01a0*/  IMAD R0, R19, 0x84, R0 ;  /* 0x0000008413007824 */ /* 0x000fca00078e0200 */
[----:B------:R-:W-:-:S07]  /*01b0*/  LEA R0, R21, R0, 0x5 ;  /* 0x0000000015007211 */ /* 0x000fce00078e28ff */
.L_x_2:
[----:B------:R-:W0:Y:S01]  /*01c0*/  LDCU UR9, c[0x0][0x3a0] ;  /* 0x00007400ff0977ac */ /* 0x000e220008000800 */
[C---:B------:R-:W-:Y:S01]  /*01d0*/  LEA R9, R2.reuse, R21, 0x5 ;  /* 0x0000001502097211 */ /* 0x040fe200078e28ff */
[----:B------:R-:W-:Y:S01]  /*01e0*/  HFMA2 R27, -RZ, RZ, 0, 0 ;  /* 0x00000000ff1b7431 */ /* 0x000fe200000001ff */
[----:B------:R-:W-:Y:S01]  /*01f0*/  LEA R8, R2, R19, 0x5 ;  /* 0x0000001302087211 */ /* 0x000fe200078e28ff */
[----:B------:R-:W1:Y:S01]  /*0200*/  LDCU UR5, c[0x0][0x398] ;  /* 0x00007300ff0577ac */ /* 0x000e620008000800 */
[----:B------:R-:W2:Y:S01]  /*0210*/  LDCU UR8, c[0x0][0x39c] ;  /* 0x00007380ff0877ac */ /* 0x000ea20008000800 */
[----:B0-----:R-:W-:-:S04]  /*0220*/  ISETP.GE.AND P1, PT, R9, UR9, PT ;  /* 0x0000000909007c0c */ /* 0x001fc8000bf26270 */
[----:B-1----:R-:W-:Y:S02]  /*0230*/  ISETP.GE.OR P1, PT, R4, UR5, P1 ;  /* 0x0000000504007c0c */ /* 0x002fe40008f26670 */
[----:B--2---:R-:W-:-:S04]  /*0240*/  ISETP.GE.AND P0, PT, R3, UR8, PT ;  /* 0x0000000803007c0c */ /* 0x004fc8000bf06270 */
[----:B------:R-:W-:-:S07]  /*0250*/  ISETP.GE.OR P0, PT, R8, UR9, P0 ;  /* 0x0000000908007c0c */ /* 0x000fce0008706670 */
[----:B------:R-:W0:Y:S01]  /*0260*/  @!P1 LDC.64 R14, c[0x0][0x380] ;  /* 0x0000e000ff0e9b82 */ /* 0x000e220000000a00 */
[----:B------:R-:W-:-:S07]  /*0270*/  @!P1 IMAD R9, R4, UR9, R9 ;  /* 0x0000000904099c24 */ /* 0x000fce000f8e0209 */
[----:B------:R-:W1:Y:S01]  /*0280*/  @!P0 LDC.64 R22, c[0x0][0x388] ;  /* 0x0000e200ff168b82 */ /* 0x000e620000000a00 */
[----:B------:R-:W-:Y:S01]  /*0290*/  @!P0 IMAD R11, R8, UR8, R3 ;  /* 0x00000008080b8c24 */ /* 0x000fe2000f8e0203 */
[----:B------:R-:W-:Y:S01]  /*02a0*/  CS2R R12, SRZ ;  /* 0x00000000000c7805 */ /* 0x000fe2000001ff00 */
[----:B0-----:R-:W-:Y:S01]  /*02b0*/  @!P1 IMAD.WIDE R14, R9, 0x4, R14 ;  /* 0x00000004090e9825 */ /* 0x001fe200078e020e */
[----:B------:R-:W-:-:S04]  /*02c0*/  CS2R R8, SRZ ;  /* 0x0000000000087805 */ /* 0x000fc8000001ff00 */
[----:B------:R0:W2:Y:S01]  /*02d0*/  @!P1 LDG.E.CONSTANT R27, desc[UR6][R14.64] ;  /* 0x000000060e1b9981 */ /* 0x0000a2000c1e9900 */
[----:B-1----:R-:W-:Y:S01]  /*02e0*/  @!P0 IMAD.WIDE R22, R11, 0x4, R22 ;  /* 0x000000040b168825 */ /* 0x002fe200078e0216 */
[----:B------:R-:W-:Y:S02]  /*02f0*/  CS2R R10, SRZ ;  /* 0x00000000000a7805 */ /* 0x000fe4000001ff00 */
[----:B0-----:R-:W-:-:S04]  /*0300*/  CS2R R14, SRZ ;  /* 0x00000000000e7805 */ /* 0x001fc8000001ff00 */
[----:B------:R-:W3:Y:S04]  /*0310*/  @!P0 LDG.E.128.CONSTANT R8, desc[UR6][R22.64] ;  /* 0x0000000616088981 */ /* 0x000ee8000c1e9d00 */
[----:B------:R0:W4:Y:S01]  /*0320*/  @!P0 LDG.E.128.CONSTANT R12, desc[UR6][R22.64+0x10] ;  /* 0x00001006160c8981 */ /* 0x000122000c1e9d00 */
[----:B------:R-:W1:Y:S01]  /*0330*/  S2R R24, SR_CgaCtaId ;  /* 0x0000000000187919 */ /* 0x000e620000008800 */
[----:B------:R-:W-:-:S04]  /*0340*/  MOV R25, 0x400 ;  /* 0x0000040000197802 */ /* 0x000fc80000000f00 */
[----:B-1----:R-:W-:-:S05]  /*0350*/  LEA R28, R24, R25, 0x18 ;  /* 0x00000019181c7211 */ /* 0x002fca00078ec0ff */
[----:B------:R-:W-:-:S05]  /*0360*/  IMAD R28, R19, 0x84, R28 ;  /* 0x00000084131c7824 */ /* 0x000fca00078e021c */
[----:B------:R-:W-:Y:S02]  /*0370*/  LEA R29, R21, R28, 0x2 ;  /* 0x0000001c151d7211 */ /* 0x000fe400078e10ff */
[----:B------:R-:W-:-:S04]  /*0380*/  IADD3 R25, PT, PT, R25, 0x1080, RZ ;  /* 0x0000108019197810 */ /* 0x000fc80007ffe0ff */
[----:B------:R-:W-:Y:S02]  /*0390*/  LEA R24, R24, R25, 0x18 ;  /* 0x0000001918187211 */ /* 0x000fe400078ec0ff */
[----:B------:R-:W-:Y:S02]  /*03a0*/  IADD3 R2, PT, PT, R2, 0x1, RZ ;  /* 0x0000000102027810 */ /* 0x000fe40007ffe0ff */
[----:B------:R-:W-:Y:S02]  /*03b0*/  LEA R24, R21, R24, 0x5 ;  /* 0x0000001815187211 */ /* 0x000fe400078e28ff */
[----:B------:R-:W-:Y:S02]  /*03c0*/  ISETP.NE.AND P0, PT, R2, UR4, PT ;  /* 0x0000000402007c0c */ /* 0x000fe4000bf05270 */
[----:B0-----:R-:W-:Y:S02]  /*03d0*/  IADD3 R22, PT, PT, R28, 0x8, RZ ;  /* 0x000000081c167810 */ /* 0x001fe40007ffe0ff */
[----:B------:R-:W-:Y:S01]  /*03e0*/  IADD3 R24, PT, PT, R24, 0x108, RZ ;  /* 0x0000010818187810 */ /* 0x000fe20007ffe0ff */
[----:B------:R-:W-:Y:S01]  /*03f0*/  UMOV UR5, 0x108 ;  /* 0x0000010800057882 */ /* 0x000fe20000000000 */
[----:B--2---:R0:W-:Y:S04]  /*0400*/  STS [R29], R27 ;  /* 0x0000001b1d007388 */ /* 0x0041e80000000800 */
[----:B---3--:R0:W-:Y:S04]  /*0410*/  STS [R0], R8 ;  /* 0x0000000800007388 */ /* 0x0081e80000000800 */
[----:B------:R0:W-:Y:S04]  /*0420*/  STS [R0+0x4], R9 ;  /* 0x0000040900007388 */ /* 0x0001e80000000800 */
[----:B------:R0:W-:Y:S04]  /*0430*/  STS [R0+0x8], R10 ;  /* 0x0000080a00007388 */ /* 0x0001e80000000800 */
[----:B------:R0:W-:Y:S04]  /*0440*/  STS [R0+0xc], R11 ;  /* 0x00000c0b00007388 */ /* 0x0001e80000000800 */
[----:B----4-:R0:W-:Y:S04]  /*0450*/  STS [R0+0x10], R12 ;  /* 0x0000100c00007388 */ /* 0x0101e80000000800 */
[----:B------:R0:W-:Y:S04]  /*0460*/  STS [R0+0x14], R13 ;  /* 0x0000140d00007388 */ /* 0x0001e80000000800 */
[----:B------:R0:W-:Y:S04]  /*0470*/  STS [R0+0x18], R14 ;  /* 0x0000180e00007388 */ /* 0x0001e80000000800 */
[----:B------:R0:W-:Y:S01]  /*0480*/  STS [R0+0x1c], R15 ;  /* 0x00001c0f00007388 */ /* 0x0001e20000000800 */
[----:B------:R-:W-:Y:S06]  /*0490*/  BAR.SYNC.DEFER_BLOCKING 0x0 ;  /* 0x0000000000007b1d */ /* 0x000fec0000010000 */
.L_x_1:
[----:B------:R-:W-:Y:S01]  /*04a0*/  LDS R23, [R22+-0x8] ;  /* 0xfffff80016177984 */ /* 0x000fe20000000800 */
[----:B------:R-:W-:-:S03]  /*04b0*/  UIADD3 UR5, UPT, UPT, UR5, 0x210, URZ ;  /* 0x0000021005057890 */ /* 0x000fc6000fffe0ff */
[----:B0-----:R-:W0:Y:S01]  /*04c0*/  LDS.64 R8, [R24+-0x108] ;  /* 0xfffef80018087984 */ /* 0x001e220000000a00 */
[----:B------:R-:W-:-:S03]  /*04d0*/  UISETP.NE.AND UP0, UPT, UR5, 0x1188, UPT ;  /* 0x000011880500788c */ /* 0x000fc6000bf05270 */
[----:B------:R-:W1:Y:S04]  /*04e0*/  LDS.64 R10, [R24+-0x100] ;  /* 0xffff0000180a7984 */ /* 0x000e680000000a00 */
[----:B------:R-:W2:Y:S04]  /*04f0*/  LDS.64 R12, [R24+-0xf8] ;  /* 0xffff0800180c7984 */ /* 0x000ea80000000a00 */
[----:B------:R-:W3:Y:S01]  /*0500*/  LDS.64 R14, [R24+-0xf0] ;  /* 0xffff1000180e7984 */ /* 0x000ee20000000a00 */
[C---:B0-----:R-:W-:Y:S01]  /*0510*/  FFMA R25, R23.reuse, R8, R26 ;  /* 0x0000000817197223 */ /* 0x041fe2000000001a */
[----:B------:R-:W-:-:S02]  /*0520*/  FFMA R27, R23, R9, R6 ;  /* 0x00000009171b7223 */ /* 0x000fc40000000006 */
[----:B------:R-:W-:Y:S01]  /*0530*/  LDS.64 R8, [R24+-0x78] ;  /* 0xffff880018087984 */ /* 0x000fe20000000a00 */
[C---:B-1----:R-:W-:Y:S01]  /*0540*/  FFMA R26, R23.reuse, R10, R5 ;  /* 0x0000000a171a7223 */ /* 0x042fe20000000005 */
[C---:B------:R-:W-:Y:S02]  /*0550*/  FFMA R5, R23.reuse, R11, R16 ;  /* 0x0000000b17057223 */ /* 0x040fe40000000010 */
[----:B------:R-:W-:Y:S01]  /*0560*/  LDS.64 R10, [R24+-0x70] ;  /* 0xffff9000180a7984 */ /* 0x000fe20000000a00 */
[C---:B--2---:R-:W-:Y:S01]  /*0570*/  FFMA R16, R23.reuse, R12, R7 ;  /* 0x0000000c17107223 */ /* 0x044fe20000000007 */
[C---:B------:R-:W-:Y:S02]  /*0580*/  FFMA R29, R23.reuse, R13, R18 ;  /* 0x0000000d171d7223 */ /* 0x040fe40000000012 */
[----:B------:R-:W0:Y:S01]  /*0590*/  LDS R12, [R22+-0x4] ;  /* 0xfffffc00160c7984 */ /* 0x000e220000000800 */
[C---:B---3--:R-:W-:Y:S01]  /*05a0*/  FFMA R28, R23.reuse, R14, R17 ;  /* 0x0000000e171c7223 */ /* 0x048fe20000000011 */
[----:B------:R-:W-:-:S02]  /*05b0*/  FFMA R20, R23, R15, R20 ;  /* 0x0000000f17147223 */ /* 0x000fc40000000014 */
[----:B------:R-:W1:Y:S04]  /*05c0*/  LDS.64 R6, [R24+-0x80] ;  /* 0xffff800018067984 */ /* 0x000e680000000a00 */
[----:B------:R-:W2:Y:S04]  /*05d0*/  LDS R14, [R24+-0x84] ;  /* 0xffff7c00180e7984 */ /* 0x000ea80000000800 */
[----:B------:R-:W3:Y:S01]  /*05e0*/  LDS R13, [R24+-0x68] ;  /* 0xffff9800180d7984 */ /* 0x000ee20000000800 */
[C---:B0-----:R-:W-:Y:S01]  /*05f0*/  FFMA R17, R12.reuse, R9, R16 ;  /* 0x000000090c117223 */ /* 0x041fe20000000010 */
[C---:B------:R-:W-:Y:S01]  /*0600*/  FFMA R16, R12.reuse, R10, R29 ;  /* 0x0000000a0c107223 */ /* 0x040fe2000000001d */
[C---:B------:R-:W-:Y:S01]  /*0610*/  FFMA R23, R12.reuse, R11, R28 ;  /* 0x0000000b0c177223 */ /* 0x040fe2000000001c */
[C---:B-1----:R-:W-:Y:S01]  /*0620*/  FFMA R15, R12.reuse, R7, R26 ;  /* 0x000000070c0f7223 */ /* 0x042fe2000000001a */
[C---:B------:R-:W-:Y:S01]  /*0630*/  FFMA R18, R12.reuse, R6, R27 ;  /* 0x000000060c127223 */ /* 0x040fe2000000001b */
[C---:B------:R-:W-:Y:S01]  /*0640*/  FFMA R26, R12.reuse, R8, R5 ;  /* 0x000000080c1a7223 */ /* 0x040fe20000000005 */
[----:B------:R-:W-:Y:S01]  /*0650*/  LDS.64 R6, [R24] ;  /* 0x0000000018067984 */ /* 0x000fe20000000a00 */
[----:B--2---:R-:W-:-:S03]  /*0660*/  FFMA R14, R12, R14, R25 ;  /* 0x0000000e0c0e7223 */ /* 0x004fc60000000019 */
[----:B------:R-:W0:Y:S01]  /*0670*/  LDS R5, [R22] ;  /* 0x0000000016057984 */ /* 0x000e220000000800 */
[----:B---3--:R-:W-:-:S03]  /*0680*/  FFMA R20, R12, R13, R20 ;  /* 0x0000000d0c147223 */ /* 0x008fc60000000014 */
[----:B------:R-:W1:Y:S04]  /*0690*/  LDS.64 R8, [R24+0x8] ;  /* 0x0000080018087984 */ /* 0x000e680000000a00 */
[----:B------:R-:W2:Y:S04]  /*06a0*/  LDS.64 R10, [R24+0x10] ;  /* 0x00001000180a7984 */ /* 0x000ea80000000a00 */
[----:B------:R-:W3:Y:S01]  /*06b0*/  LDS.64 R12, [R24+0x18] ;  /* 0x00001800180c7984 */ /* 0x000ee20000000a00 */
[C---:B0-----:R-:W-:Y:S01]  /*06c0*/  FFMA R14, R5.reuse, R6, R14 ;  /* 0x00000006050e7223 */ /* 0x041fe2000000000e */
[----:B------:R-:W-:-:S02]  /*06d0*/  FFMA R18, R5, R7, R18 ;  /* 0x0000000705127223 */ /* 0x000fc40000000012 */
[----:B------:R-:W-:Y:S01]  /*06e0*/  LDS.64 R6, [R24+0x88] ;  /* 0x0000880018067984 */ /* 0x000fe20000000a00 */
[C---:B-1----:R-:W-:Y:S01]  /*06f0*/  FFMA R28, R5.reuse, R8, R15 ;  /* 0x00000008051c7223 */ /* 0x042fe2000000000f */
[C---:B------:R-:W-:Y:S02]  /*0700*/  FFMA R25, R5.reuse, R9, R26 ;  /* 0x0000000905197223 */ /* 0x040fe4000000001a */
[----:B------:R0:W1:Y:S01]  /*0710*/  LDS R15, [R22+0x4] ;  /* 0x00000400160f7984 */ /* 0x0000620000000800 */
[C---:B--2---:R-:W-:Y:S01]  /*0720*/  FFMA R10, R5.reuse, R10, R17 ;  /* 0x0000000a050a7223 */ /* 0x044fe20000000011 */
[C---:B------:R-:W-:Y:S02]  /*0730*/  FFMA R11, R5.reuse, R11, R16 ;  /* 0x0000000b050b7223 */ /* 0x040fe40000000010 */
[----:B------:R-:W2:Y:S01]  /*0740*/  LDS.64 R16, [R24+0x90] ;  /* 0x0000900018107984 */ /* 0x000ea20000000a00 */
[C---:B---3--:R-:W-:Y:S01]  /*0750*/  FFMA R12, R5.reuse, R12, R23 ;  /* 0x0000000c050c7223 */ /* 0x048fe20000000017 */
[----:B------:R-:W-:-:S02]  /*0760*/  FFMA R13, R5, R13, R20 ;  /* 0x0000000d050d7223 */ /* 0x000fc40000000014 */
[----:B------:R-:W3:Y:S01]  /*0770*/  LDS.64 R8, [R24+0x98] ;  /* 0x0000980018087984 */ /* 0x000ee20000000a00 */
[----:B0-----:R-:W-:-:S03]  /*0780*/  IADD3 R22, PT, PT, R22, 0x10, RZ ;  /* 0x0000001016167810 */ /* 0x001fc60007ffe0ff */
[----:B------:R-:W0:Y:S04]  /*0790*/  LDS R23, [R24+0x84] ;  /* 0x0000840018177984 */ /* 0x000e280000000800 */
[----:B------:R4:W5:Y:S02]  /*07a0*/  LDS R20, [R24+0xa0] ;  /* 0x0000a00018147984 */ /* 0x0009640000000800 */
[----:B----4-:R-:W-:Y:S01]  /*07b0*/  IADD3 R24, PT, PT, R24, 0x210, RZ ;  /* 0x0000021018187810 */ /* 0x010fe20007ffe0ff */
[C---:B-1----:R-:W-:Y:S01]  /*07c0*/  FFMA R5, R15.reuse, R7, R28 ;  /* 0x000000070f057223 */ /* 0x042fe2000000001c */
[C---:B------:R-:W-:Y:S01]  /*07d0*/  FFMA R6, R15.reuse, R6, R18 ;  /* 0x000000060f067223 */ /* 0x040fe20000000012 */
[C---:B--2---:R-:W-:Y:S01]  /*07e0*/  FFMA R7, R15.reuse, R17, R10 ;  /* 0x000000110f077223 */ /* 0x044fe2000000000a */
[C---:B------:R-:W-:Y:S01]  /*07f0*/  FFMA R16, R15.reuse, R16, R25 ;  /* 0x000000100f107223 */ /* 0x040fe20000000019 */
[C---:B---3--:R-:W-:Y:S01]  /*0800*/  FFMA R18, R15.reuse, R8, R11 ;  /* 0x000000080f127223 */ /* 0x048fe2000000000b */
[C---:B------:R-:W-:Y:S01]  /*0810*/  FFMA R17, R15.reuse, R9, R12 ;  /* 0x000000090f117223 */ /* 0x040fe2000000000c */
[C---:B0-----:R-:W-:Y:S01]  /*0820*/  FFMA R26, R15.reuse, R23, R14 ;  /* 0x000000170f1a7223 */ /* 0x041fe2000000000e */
[----:B-----5:R-:W-:Y:S01]  /*0830*/  FFMA R20, R15, R20, R13 ;  /* 0x000000140f147223 */ /* 0x020fe2000000000d */
[----:B------:R-:W-:Y:S06]  /*0840*/  BRA.U UP0, `(.L_x_1) ;  /* 0xfffffffd00147547 */ /* 0x000fec000b83ffff */
[----:B------:R-:W-:Y:S06]  /*0850*/  BAR.SYNC.DEFER_BLOCKING 0x0 ;  /* 0x0000000000007b1d */ /* 0x000fec0000010000 */
[----:B------:R-:W-:Y:S05]  /*0860*/  @P0 BRA `(.L_x_2) ;  /* 0xfffffff800540947 */ /* 0x000fea000383ffff */
.L_x_0:
[----:B------:R-:W0:Y:S02]  /*0870*/  LDCU.64 UR4, c[0x0][0x398] ;  /* 0x00007300ff0477ac */ /* 0x000e240008000a00 */
[----:B0-----:R-:W-:-:S04]  /*0880*/  ISETP.GE.AND P0, PT, R3, UR5, PT ;  /* 0x0000000503007c0c */ /* 0x001fc8000bf06270 */
[----:B------:R-:W-:-:S13]  /*0890*/  ISETP.GE.OR P0, PT, R4, UR4, P0 ;  /* 0x0000000404007c0c */ /* 0x000fda0008706670 */
[----:B------:R-:W-:Y:S05]  /*08a0*/  @P0 EXIT ;  /* 0x000000000000094d */ /* 0x000fea0003800000 */
[----:B------:R-:W0:Y:S01]  /*08b0*/  LDC.64 R8, c[0x0][0x390] ;  /* 0x0000e400ff087b82 */ /* 0x000e220000000a00 */
[----:B------:R-:W-:-:S04]  /*08c0*/  IMAD R3, R4, UR5, R3 ;  /* 0x0000000504037c24 */ /* 0x000fc8000f8e0203 */
[----:B0-----:R-:W-:-:S05]  /*08d0*/  IMAD.WIDE R2, R3, 0x4, R8 ;  /* 0x0000000403027825 */ /* 0x001fca00078e0208 */
[----:B------:R-:W-:Y:S04]  /*08e0*/  STG.E desc[UR6][R2.64], R26 ;  /* 0x0000001a02007986 */ /* 0x000fe8000c101906 */
[----:B------:R-:W-:Y:S04]  /*08f0*/  STG.E desc[UR6][R2.64+0x4], R6 ;  /* 0x0000040602007986 */ /* 0x000fe8000c101906 */
[----:B------:R-:W-:Y:S04]  /*0900*/  STG.E desc[UR6][R2.64+0x8], R5 ;  /* 0x0000080502007986 */ /* 0x000fe8000c101906 */
[----:B------:R-:W-:Y:S04]  /*0910*/  STG.E desc[UR6][R2.64+0xc], R16 ;  /* 0x00000c1002007986 */ /* 0x000fe8000c101906 */
[----:B------:R-:W-:Y:S04]  /*0920*/  STG.E desc[UR6][R2.64+0x10], R7 ;  /* 0x0000100702007986 */ /* 0x000fe8000c101906 */
[----:B------:R-:W-:Y:S04]  /*0930*/  STG.E desc[UR6][R2.64+0x14], R18 ;  /* 0x0000141202007986 */ /* 0x000fe8000c101906 */
[----:B------:R-:W-:Y:S04]  /*0940*/  STG.E desc[UR6][R2.64+0x18], R17 ;  /* 0x0000181102007986 */ /* 0x000fe8000c101906 */
[----:B------:R-:W-:Y:S01]  /*0950*/  STG.E desc[UR6][R2.64+0x1c], R20 ;  /* 0x00001c1402007986 */ /* 0x000fe2000c101906 */
[----:B------:R-:W-:Y:S05]  /*0960*/  EXIT ;  /* 0x000000000000794d */ /* 0x000fea0003800000 */
.L_x_3:
[----:B------:R-:W-:-:S00]  /*0970*/  BRA `(.L_x_3) ;  /* 0xfffffffc00fc7947 */ /* 0x000fc0000383ffff */
[----:B------:R-:W-:-:S00]  /*0980*/  NOP ;  /* 0x0000000000007918 */ /* 0x000fc00000000000 */
[----:B------:R-:W-:-:S00]  /*0990*/  NOP ;  /* 0x0000000000007918 */ /* 0x000fc00000000000 */
[----:B------:R-:W-:-:S00]  /*09a0*/  NOP ;  /* 0x0000000000007918 */ /* 0x000fc00000000000 */
[----:B------:R-:W-:-:S00]  /*09b0*/  NOP ;  /* 0x0000000000007918 */ /* 0x000fc00000000000 */
[----:B------:R-:W-:-:S00]  /*09c0*/  NOP ;  /* 0x0000000000007918 */ /* 0x000fc00000000000 */
[----:B------:R-:W-:-:S00]  /*09d0*/  NOP ;  /* 0x0000000000007918 */ /* 0x000fc00000000000 */
[----:B------:R-:W-:-:S00]  /*09e0*/  NOP ;  /* 0x0000000000007918 */ /* 0x000fc00000000000 */
[----:B------:R-:W-:-:S00]  /*09f0*/  NOP ;  /* 0x0000000000007918 */ /* 0x000fc00000000000 */
.L_x_4:


//--------------------- .nv.shared._Z15MatrixMulKernelPKfS0_Pfiii --------------------------
	.section	.nv.shared._Z15MatrixMulKernelPKfS0_Pfiii,"aw",@nobits
	.sectionflags	@""
	.align	4
.nv.shared._Z15MatrixMulKernelPKfS0_Pfiii:
	.zero		9472


//--------------------- .nv.shared.reserved.0     --------------------------
	.section	.nv.shared.reserved.0,"aw",@nobits
	.weak		__nv_reservedSMEM_offset_0_alias
	.size		__nv_reservedSMEM_offset_0_alias, 0, 64
	.other		__nv_reservedSMEM_offset_0_alias,@"STO_CUDA_RESERVED_SHARED STV_DEFAULT"
__nv_reservedSMEM_offset_0_alias:
	.zero		0
	.zero		64


//--------------------- .nv.constant0._Z15MatrixMulKernelPKfS0_Pfiii --------------------------
	.section	.nv.constant0._Z15MatrixMulKernelPKfS0_Pfiii,"a",@progbits
	.sectionflags	@""
	.align	4
.nv.constant0._Z15MatrixMulKernelPKfS0_Pfiii:
	.zero		932


//--------------------- SYMBOLS --------------------------

	.type		.nv.reservedSmem.offset0,@object
	.size		.nv.reservedSmem.offset0,0x4
	.type		.nv.reservedSmem.cap,@object
	.size		.nv.reservedSmem.cap,0x4
